//
// Generated by NVIDIA NVVM Compiler
//
// Compiler Build ID: CL-36424714
// Cuda compilation tools, release 13.0, V13.0.88
// Based on NVVM 20.0.0
//

.version 9.0
.target sm_100
.address_size 64

	// .globl	soft_max_f32

.visible .entry soft_max_f32(
	.param .u64 .ptr .align 1 soft_max_f32_param_0,
	.param .u64 .ptr .align 1 soft_max_f32_param_1,
	.param .u32 soft_max_f32_param_2
)
{
	.reg .pred 	%p<29>;
	.reg .b32 	%r<123>;
	.reg .b32 	%f<139>;
	.reg .b64 	%rd<34>;

	ld.param.u64 	%rd3, [soft_max_f32_param_0];
	ld.param.u64 	%rd4, [soft_max_f32_param_1];
	ld.param.u32 	%r42, [soft_max_f32_param_2];
	cvta.to.global.u64 	%rd1, %rd3;
	cvta.to.global.u64 	%rd2, %rd4;
	mov.u32 	%r43, %ntid.x;
	mov.u32 	%r44, %ctaid.x;
	mov.u32 	%r45, %tid.x;
	mad.lo.s32 	%r1, %r43, %r44, %r45;
	mov.u32 	%r2, %ntid.y;
	mov.u32 	%r122, %tid.y;
	setp.ge.s32 	%p1, %r122, %r42;
	mov.f32 	%f136, 0fFF800000;
	@%p1 bra 	$L__BB0_7;
	mul.lo.s32 	%r4, %r42, %r1;
	add.s32 	%r46, %r122, %r2;
	max.u32 	%r47, %r42, %r46;
	setp.lt.u32 	%p2, %r46, %r42;
	selp.u32 	%r48, 1, 0, %p2;
	add.s32 	%r49, %r46, %r48;
	sub.s32 	%r50, %r47, %r49;
	div.u32 	%r51, %r50, %r2;
	add.s32 	%r5, %r51, %r48;
	and.b32  	%r52, %r5, 3;
	setp.eq.s32 	%p3, %r52, 3;
	mov.f32 	%f136, 0fFF800000;
	mov.u32 	%r112, %r122;
	@%p3 bra 	$L__BB0_4;
	add.s32 	%r110, %r122, %r4;
	add.s32 	%r53, %r5, 1;
	and.b32  	%r54, %r53, 3;
	neg.s32 	%r109, %r54;
	mov.f32 	%f136, 0fFF800000;
	mov.u32 	%r112, %r122;
$L__BB0_3:
	.pragma "nounroll";
	mul.wide.s32 	%rd5, %r110, 4;
	add.s64 	%rd6, %rd1, %rd5;
	ld.global.f32 	%f21, [%rd6];
	max.f32 	%f136, %f136, %f21;
	add.s32 	%r112, %r112, %r2;
	add.s32 	%r110, %r110, %r2;
	add.s32 	%r109, %r109, 1;
	setp.ne.s32 	%p4, %r109, 0;
	@%p4 bra 	$L__BB0_3;
$L__BB0_4:
	setp.lt.u32 	%p5, %r5, 3;
	@%p5 bra 	$L__BB0_7;
	shl.b32 	%r56, %r2, 2;
	cvt.u64.u32 	%rd9, %r56;
$L__BB0_6:
	add.s32 	%r55, %r112, %r4;
	mul.wide.s32 	%rd7, %r55, 4;
	add.s64 	%rd8, %rd1, %rd7;
	ld.global.f32 	%f22, [%rd8];
	max.f32 	%f23, %f136, %f22;
	add.s64 	%rd10, %rd8, %rd9;
	ld.global.f32 	%f24, [%rd10];
	max.f32 	%f25, %f23, %f24;
	add.s64 	%rd11, %rd10, %rd9;
	ld.global.f32 	%f26, [%rd11];
	max.f32 	%f27, %f25, %f26;
	add.s64 	%rd12, %rd11, %rd9;
	ld.global.f32 	%f28, [%rd12];
	max.f32 	%f136, %f27, %f28;
	add.s32 	%r112, %r56, %r112;
	setp.lt.s32 	%p6, %r112, %r42;
	@%p6 bra 	$L__BB0_6;
$L__BB0_7:
	setp.lt.s32 	%p7, %r122, %r42;
	mov.b32 	%r57, %f136;
	shfl.sync.bfly.b32	%r58|%p8, %r57, 16, 31, -1;
	mov.b32 	%f30, %r58;
	max.f32 	%f31, %f136, %f30;
	mov.b32 	%r59, %f31;
	shfl.sync.bfly.b32	%r60|%p9, %r59, 8, 31, -1;
	mov.b32 	%f32, %r60;
	max.f32 	%f33, %f31, %f32;
	mov.b32 	%r61, %f33;
	shfl.sync.bfly.b32	%r62|%p10, %r61, 4, 31, -1;
	mov.b32 	%f34, %r62;
	max.f32 	%f35, %f33, %f34;
	mov.b32 	%r63, %f35;
	shfl.sync.bfly.b32	%r64|%p11, %r63, 2, 31, -1;
	mov.b32 	%f36, %r64;
	max.f32 	%f37, %f35, %f36;
	mov.b32 	%r65, %f37;
	shfl.sync.bfly.b32	%r66|%p12, %r65, 1, 31, -1;
	mov.b32 	%f38, %r66;
	max.f32 	%f12, %f37, %f38;
	mov.f32 	%f138, 0f00000000;
	@%p7 bra 	$L__BB0_8;
	bra.uni 	$L__BB0_13;
$L__BB0_8:
	mul.lo.s32 	%r17, %r42, %r1;
	add.s32 	%r67, %r122, %r2;
	max.u32 	%r68, %r42, %r67;
	setp.lt.u32 	%p13, %r67, %r42;
	selp.u32 	%r69, 1, 0, %p13;
	add.s32 	%r70, %r67, %r69;
	sub.s32 	%r71, %r68, %r70;
	div.u32 	%r72, %r71, %r2;
	add.s32 	%r18, %r72, %r69;
	and.b32  	%r73, %r18, 3;
	setp.eq.s32 	%p14, %r73, 3;
	mov.f32 	%f138, 0f00000000;
	mov.u32 	%r117, %r122;
	@%p14 bra 	$L__BB0_11;
	add.s32 	%r115, %r122, %r17;
	add.s32 	%r74, %r18, 1;
	and.b32  	%r75, %r74, 3;
	neg.s32 	%r114, %r75;
	mov.f32 	%f138, 0f00000000;
	mov.u32 	%r117, %r122;
$L__BB0_10:
	.pragma "nounroll";
	mul.wide.s32 	%rd13, %r115, 4;
	add.s64 	%rd14, %rd2, %rd13;
	add.s64 	%rd15, %rd1, %rd13;
	ld.global.f32 	%f42, [%rd15];
	sub.f32 	%f43, %f42, %f12;
	fma.rn.f32 	%f44, %f43, 0f3BBB989D, 0f3F000000;
	cvt.sat.f32.f32 	%f45, %f44;
	mov.f32 	%f46, 0f4B400001;
	mov.f32 	%f47, 0f437C0000;
	fma.rm.f32 	%f48, %f45, %f47, %f46;
	add.f32 	%f49, %f48, 0fCB40007F;
	neg.f32 	%f50, %f49;
	fma.rn.f32 	%f51, %f43, 0f3FB8AA3B, %f50;
	fma.rn.f32 	%f52, %f43, 0f32A57060, %f51;
	mov.b32 	%r76, %f48;
	shl.b32 	%r77, %r76, 23;
	mov.b32 	%f53, %r77;
	ex2.approx.ftz.f32 	%f54, %f52;
	mul.f32 	%f55, %f54, %f53;
	add.f32 	%f138, %f138, %f55;
	st.global.f32 	[%rd14], %f55;
	add.s32 	%r117, %r117, %r2;
	add.s32 	%r115, %r115, %r2;
	add.s32 	%r114, %r114, 1;
	setp.ne.s32 	%p15, %r114, 0;
	@%p15 bra 	$L__BB0_10;
$L__BB0_11:
	setp.lt.u32 	%p16, %r18, 3;
	@%p16 bra 	$L__BB0_13;
$L__BB0_12:
	add.s32 	%r78, %r117, %r17;
	mul.wide.s32 	%rd16, %r78, 4;
	add.s64 	%rd17, %rd1, %rd16;
	ld.global.f32 	%f56, [%rd17];
	sub.f32 	%f57, %f56, %f12;
	fma.rn.f32 	%f58, %f57, 0f3BBB989D, 0f3F000000;
	cvt.sat.f32.f32 	%f59, %f58;
	mov.f32 	%f60, 0f4B400001;
	mov.f32 	%f61, 0f437C0000;
	fma.rm.f32 	%f62, %f59, %f61, %f60;
	add.f32 	%f63, %f62, 0fCB40007F;
	neg.f32 	%f64, %f63;
	fma.rn.f32 	%f65, %f57, 0f3FB8AA3B, %f64;
	fma.rn.f32 	%f66, %f57, 0f32A57060, %f65;
	mov.b32 	%r79, %f62;
	shl.b32 	%r80, %r79, 23;
	mov.b32 	%f67, %r80;
	ex2.approx.ftz.f32 	%f68, %f66;
	mul.f32 	%f69, %f68, %f67;
	add.f32 	%f70, %f138, %f69;
	add.s64 	%rd18, %rd2, %rd16;
	st.global.f32 	[%rd18], %f69;
	shl.b32 	%r81, %r2, 2;
	cvt.u64.u32 	%rd19, %r81;
	add.s64 	%rd20, %rd17, %rd19;
	ld.global.f32 	%f71, [%rd20];
	sub.f32 	%f72, %f71, %f12;
	fma.rn.f32 	%f73, %f72, 0f3BBB989D, 0f3F000000;
	cvt.sat.f32.f32 	%f74, %f73;
	fma.rm.f32 	%f75, %f74, %f61, %f60;
	add.f32 	%f76, %f75, 0fCB40007F;
	neg.f32 	%f77, %f76;
	fma.rn.f32 	%f78, %f72, 0f3FB8AA3B, %f77;
	fma.rn.f32 	%f79, %f72, 0f32A57060, %f78;
	mov.b32 	%r82, %f75;
	shl.b32 	%r83, %r82, 23;
	mov.b32 	%f80, %r83;
	ex2.approx.ftz.f32 	%f81, %f79;
	mul.f32 	%f82, %f81, %f80;
	add.f32 	%f83, %f70, %f82;
	add.s64 	%rd21, %rd18, %rd19;
	st.global.f32 	[%rd21], %f82;
	add.s64 	%rd22, %rd20, %rd19;
	ld.global.f32 	%f84, [%rd22];
	sub.f32 	%f85, %f84, %f12;
	fma.rn.f32 	%f86, %f85, 0f3BBB989D, 0f3F000000;
	cvt.sat.f32.f32 	%f87, %f86;
	fma.rm.f32 	%f88, %f87, %f61, %f60;
	add.f32 	%f89, %f88, 0fCB40007F;
	neg.f32 	%f90, %f89;
	fma.rn.f32 	%f91, %f85, 0f3FB8AA3B, %f90;
	fma.rn.f32 	%f92, %f85, 0f32A57060, %f91;
	mov.b32 	%r84, %f88;
	shl.b32 	%r85, %r84, 23;
	mov.b32 	%f93, %r85;
	ex2.approx.ftz.f32 	%f94, %f92;
	mul.f32 	%f95, %f94, %f93;
	add.f32 	%f96, %f83, %f95;
	add.s64 	%rd23, %rd21, %rd19;
	st.global.f32 	[%rd23], %f95;
	add.s64 	%rd24, %rd22, %rd19;
	ld.global.f32 	%f97, [%rd24];
	sub.f32 	%f98, %f97, %f12;
	fma.rn.f32 	%f99, %f98, 0f3BBB989D, 0f3F000000;
	cvt.sat.f32.f32 	%f100, %f99;
	fma.rm.f32 	%f101, %f100, %f61, %f60;
	add.f32 	%f102, %f101, 0fCB40007F;
	neg.f32 	%f103, %f102;
	fma.rn.f32 	%f104, %f98, 0f3FB8AA3B, %f103;
	fma.rn.f32 	%f105, %f98, 0f32A57060, %f104;
	mov.b32 	%r86, %f101;
	shl.b32 	%r87, %r86, 23;
	mov.b32 	%f106, %r87;
	ex2.approx.ftz.f32 	%f107, %f105;
	mul.f32 	%f108, %f107, %f106;
	add.f32 	%f138, %f96, %f108;
	add.s64 	%rd25, %rd23, %rd19;
	st.global.f32 	[%rd25], %f108;
	add.s32 	%r117, %r81, %r117;
	setp.lt.s32 	%p17, %r117, %r42;
	@%p17 bra 	$L__BB0_12;
$L__BB0_13:
	setp.ge.s32 	%p18, %r122, %r42;
	mov.b32 	%r88, %f138;
	shfl.sync.bfly.b32	%r89|%p19, %r88, 16, 31, -1;
	mov.b32 	%f109, %r89;
	add.f32 	%f110, %f138, %f109;
	mov.b32 	%r90, %f110;
	shfl.sync.bfly.b32	%r91|%p20, %r90, 8, 31, -1;
	mov.b32 	%f111, %r91;
	add.f32 	%f112, %f110, %f111;
	mov.b32 	%r92, %f112;
	shfl.sync.bfly.b32	%r93|%p21, %r92, 4, 31, -1;
	mov.b32 	%f113, %r93;
	add.f32 	%f114, %f112, %f113;
	mov.b32 	%r94, %f114;
	shfl.sync.bfly.b32	%r95|%p22, %r94, 2, 31, -1;
	mov.b32 	%f115, %r95;
	add.f32 	%f116, %f114, %f115;
	mov.b32 	%r96, %f116;
	shfl.sync.bfly.b32	%r97|%p23, %r96, 1, 31, -1;
	mov.b32 	%f117, %r97;
	add.f32 	%f118, %f116, %f117;
	rcp.rn.f32 	%f16, %f118;
	@%p18 bra 	$L__BB0_20;
	mul.lo.s32 	%r30, %r42, %r1;
	add.s32 	%r98, %r122, %r2;
	max.u32 	%r99, %r42, %r98;
	setp.lt.u32 	%p24, %r98, %r42;
	selp.u32 	%r100, 1, 0, %p24;
	add.s32 	%r101, %r98, %r100;
	sub.s32 	%r102, %r99, %r101;
	div.u32 	%r103, %r102, %r2;
	add.s32 	%r31, %r103, %r100;
	and.b32  	%r104, %r31, 3;
	setp.eq.s32 	%p25, %r104, 3;
	@%p25 bra 	$L__BB0_17;
	add.s32 	%r105, %r31, 1;
	and.b32  	%r106, %r105, 3;
	add.s32 	%r120, %r122, %r30;
	neg.s32 	%r119, %r106;
	mad.lo.s32 	%r122, %r2, %r106, %r122;
$L__BB0_16:
	.pragma "nounroll";
	mul.wide.s32 	%rd26, %r120, 4;
	add.s64 	%rd27, %rd2, %rd26;
	ld.global.f32 	%f119, [%rd27];
	mul.f32 	%f120, %f16, %f119;
	st.global.f32 	[%rd27], %f120;
	add.s32 	%r120, %r120, %r2;
	add.s32 	%r119, %r119, 1;
	setp.ne.s32 	%p26, %r119, 0;
	@%p26 bra 	$L__BB0_16;
$L__BB0_17:
	setp.lt.u32 	%p27, %r31, 3;
	@%p27 bra 	$L__BB0_20;
	shl.b32 	%r108, %r2, 2;
	cvt.u64.u32 	%rd30, %r108;
$L__BB0_19:
	add.s32 	%r107, %r122, %r30;
	mul.wide.s32 	%rd28, %r107, 4;
	add.s64 	%rd29, %rd2, %rd28;
	ld.global.f32 	%f121, [%rd29];
	mul.f32 	%f122, %f16, %f121;
	st.global.f32 	[%rd29], %f122;
	add.s64 	%rd31, %rd29, %rd30;
	ld.global.f32 	%f123, [%rd31];
	mul.f32 	%f124, %f16, %f123;
	st.global.f32 	[%rd31], %f124;
	add.s64 	%rd32, %rd31, %rd30;
	ld.global.f32 	%f125, [%rd32];
	mul.f32 	%f126, %f16, %f125;
	st.global.f32 	[%rd32], %f126;
	add.s64 	%rd33, %rd32, %rd30;
	ld.global.f32 	%f127, [%rd33];
	mul.f32 	%f128, %f16, %f127;
	st.global.f32 	[%rd33], %f128;
	add.s32 	%r122, %r108, %r122;
	setp.lt.s32 	%p28, %r122, %r42;
	@%p28 bra 	$L__BB0_19;
$L__BB0_20:
	ret;

}


// ===== COMPILED SASS (sm_100) =====

	.target	sm_100

	.elftype	@"ET_EXEC"


//--------------------- .note.nv.tkinfo           --------------------------
	.section	.note.nv.tkinfo,"",@"SHT_NOTE"
	.sectionflags	@"SHF_NOTE_NV_TKINFO"
	.tkinfo
        /*0018*/ 	.word	0x00000002
        /*0030*/ 	.string	""
        /*0030*/ 	.string	"ptxas"
        /*0030*/ 	.string	"Cuda compilation tools, release 13.0, V13.0.88"
        /*0030*/ 	.string	"Build cuda_13.0.r13.0/compiler.36424714_0"
        /*0030*/ 	.string	"-arch sm_100 -m 64 "



//--------------------- .note.nv.cuinfo           --------------------------
	.section	.note.nv.cuinfo,"",@"SHT_NOTE"
	.sectionflags	@"SHF_NOTE_NV_CUINFO"
        /*0018*/ 	.short	0x0002
        /*001a*/ 	.short	0x0064
        /*001c*/ 	.short	0x0082
	.zero		2


//--------------------- .nv.info                  --------------------------
	.section	.nv.info,"",@"SHT_CUDA_INFO"
	.align	4


	//----- nvinfo : EIATTR_REGCOUNT
	.align		4
        /*0000*/ 	.byte	0x04, 0x2f
        /*0002*/ 	.short	(.L_1 - .L_0)
	.align		4
.L_0:
        /*0004*/ 	.word	index@(soft_max_f32)
        /*0008*/ 	.word	0x0000001c


	//----- nvinfo : EIATTR_FRAME_SIZE
	.align		4
.L_1:
        /*000c*/ 	.byte	0x04, 0x11
        /*000e*/ 	.short	(.L_3 - .L_2)
	.align		4
.L_2:
        /*0010*/ 	.word	index@($__internal_0_$__cuda_sm20_rcp_rn_f32_slowpath)
        /*0014*/ 	.word	0x00000000


	//----- nvinfo : EIATTR_FRAME_SIZE
	.align		4
.L_3:
        /*0018*/ 	.byte	0x04, 0x11
        /*001a*/ 	.short	(.L_5 - .L_4)
	.align		4
.L_4:
        /*001c*/ 	.word	index@(soft_max_f32)
        /*0020*/ 	.word	0x00000000


	//----- nvinfo : EIATTR_MIN_STACK_SIZE
	.align		4
.L_5:
        /*0024*/ 	.byte	0x04, 0x12
        /*0026*/ 	.short	(.L_7 - .L_6)
	.align		4
.L_6:
        /*0028*/ 	.word	index@(soft_max_f32)
        /*002c*/ 	.word	0x00000000
.L_7:


//--------------------- .nv.compat                --------------------------
	.section	.nv.compat,"",@"SHT_CUDA_COMPAT_INFO"
	.align	4
        /*0000*/ 	.byte	0x02, 0x09, 0x00, 0x00, 0x02, 0x02, 0x01, 0x00, 0x02, 0x05, 0x05, 0x00, 0x03, 0x07, 0x01, 0x01
        /*0010*/ 	.byte	0x02, 0x03, 0x00, 0x00, 0x02, 0x06, 0x01, 0x00, 0x04, 0x0b, 0x08, 0x00, 0x09, 0x00, 0x00, 0x00
        /*0020*/ 	.byte	0x00, 0x00, 0x00, 0x00


//--------------------- .nv.info.soft_max_f32     --------------------------
	.section	.nv.info.soft_max_f32,"",@"SHT_CUDA_INFO"
	.sectionflags	@""
	.align	4


	//----- nvinfo : EIATTR_CUDA_API_VERSION
	.align		4
        /*0000*/ 	.byte	0x04, 0x37
        /*0002*/ 	.short	(.L_9 - .L_8)
.L_8:
        /*0004*/ 	.word	0x00000082


	//----- nvinfo : EIATTR_KPARAM_INFO
	.align		4
.L_9:
        /*0008*/ 	.byte	0x04, 0x17
        /*000a*/ 	.short	(.L_11 - .L_10)
.L_10:
        /*000c*/ 	.word	0x00000000
        /*0010*/ 	.short	0x0002
        /*0012*/ 	.short	0x0010
        /*0014*/ 	.byte	0x00, 0xf0, 0x11, 0x00


	//----- nvinfo : EIATTR_KPARAM_INFO
	.align		4
.L_11:
        /*0018*/ 	.byte	0x04, 0x17
        /*001a*/ 	.short	(.L_13 - .L_12)
.L_12:
        /*001c*/ 	.word	0x00000000
        /*0020*/ 	.short	0x0001
        /*0022*/ 	.short	0x0008
        /*0024*/ 	.byte	0x00, 0xf5, 0x21, 0x00


	//----- nvinfo : EIATTR_KPARAM_INFO
	.align		4
.L_13:
        /*0028*/ 	.byte	0x04, 0x17
        /*002a*/ 	.short	(.L_15 - .L_14)
.L_14:
        /*002c*/ 	.word	0x00000000
        /*0030*/ 	.short	0x0000
        /*0032*/ 	.short	0x0000
        /*0034*/ 	.byte	0x00, 0xf5, 0x21, 0x00


	//----- nvinfo : EIATTR_SPARSE_MMA_MASK
	.align		4
.L_15:
        /*0038*/ 	.byte	0x03, 0x50
        /*003a*/ 	.short	0x0000


	//----- nvinfo : EIATTR_MAXREG_COUNT
	.align		4
        /*003c*/ 	.byte	0x03, 0x1b
        /*003e*/ 	.short	0x00ff


	//----- nvinfo : EIATTR_MERCURY_ISA_VERSION
	.align		4
        /*0040*/ 	.byte	0x03, 0x5f
        /*0042*/ 	.short	0x0101


	//----- nvinfo : EIATTR_COOP_GROUP_MASK_REGIDS
	.align		4
        /*0044*/ 	.byte	0x04, 0x29
        /*0046*/ 	.short	(.L_17 - .L_16)


	//   ....[0]....
.L_16:
        /*0048*/ 	.word	0xffffffff


	//   ....[1]....
        /*004c*/ 	.word	0xffffffff


	//   ....[2]....
        /*0050*/ 	.word	0xffffffff


	//   ....[3]....
        /*0054*/ 	.word	0xffffffff


	//   ....[4]....
        /*0058*/ 	.word	0xffffffff


	//   ....[5]....
        /*005c*/ 	.word	0xffffffff


	//   ....[6]....
        /*0060*/ 	.word	0xffffffff


	//   ....[7]....
        /*0064*/ 	.word	0xffffffff


	//   ....[8]....
        /*0068*/ 	.word	0xffffffff


	//   ....[9]....
        /*006c*/ 	.word	0xffffffff


	//----- nvinfo : EIATTR_COOP_GROUP_INSTR_OFFSETS
	.align		4
.L_17:
        /*0070*/ 	.byte	0x04, 0x28
        /*0072*/ 	.short	(.L_19 - .L_18)


	//   ....[0]....
.L_18:
        /*0074*/ 	.word	0x00000510


	//   ....[1]....
        /*0078*/ 	.word	0x00000560


	//   ....[2]....
        /*007c*/ 	.word	0x00000580


	//   ....[3]....
        /*0080*/ 	.word	0x000005a0


	//   ....[4]....
        /*0084*/ 	.word	0x000005c0


	//   ....[5]....
        /*0088*/ 	.word	0x00000e50


	//   ....[6]....
        /*008c*/ 	.word	0x00000e90


	//   ....[7]....
        /*0090*/ 	.word	0x00000eb0


	//   ....[8]....
        /*0094*/ 	.word	0x00000ed0


	//   ....[9]....
        /*0098*/ 	.word	0x00000ef0


	//----- nvinfo : EIATTR_VRC_CTA_INIT_COUNT
	.align		4
.L_19:
        /*009c*/ 	.byte	0x02, 0x4a
	.zero		1
	.zero		1


	//----- nvinfo : EIATTR_EXIT_INSTR_OFFSETS
	.align		4
        /*00a0*/ 	.byte	0x04, 0x1c
        /*00a2*/ 	.short	(.L_21 - .L_20)


	//   ....[0]....
.L_20:
        /*00a4*/ 	.word	0x00000fe0


	//   ....[1]....
        /*00a8*/ 	.word	0x000012c0


	//   ....[2]....
        /*00ac*/ 	.word	0x00001460


	//----- nvinfo : EIATTR_CRS_STACK_SIZE
	.align		4
.L_21:
        /*00b0*/ 	.byte	0x04, 0x1e
        /*00b2*/ 	.short	(.L_23 - .L_22)
.L_22:
        /*00b4*/ 	.word	0x00000000


	//----- nvinfo : EIATTR_CBANK_PARAM_SIZE
	.align		4
.L_23:
        /*00b8*/ 	.byte	0x03, 0x19
        /*00ba*/ 	.short	0x0014


	//----- nvinfo : EIATTR_PARAM_CBANK
	.align		4
        /*00bc*/ 	.byte	0x04, 0x0a
        /*00be*/ 	.short	(.L_25 - .L_24)
	.align		4
.L_24:
        /*00c0*/ 	.word	index@(.nv.constant0.soft_max_f32)
        /*00c4*/ 	.short	0x0380
        /*00c6*/ 	.short	0x0014


	//----- nvinfo : EIATTR_SW_WAR
	.align		4
.L_25:
        /*00c8*/ 	.byte	0x04, 0x36
        /*00ca*/ 	.short	(.L_27 - .L_26)
.L_26:
        /*00cc*/ 	.word	0x00000008
.L_27:


//--------------------- .nv.callgraph             --------------------------
	.section	.nv.callgraph,"",@"SHT_CUDA_CALLGRAPH"
	.align	4
	.sectionentsize	8
	.align		4
        /*0000*/ 	.word	0x00000000
	.align		4
        /*0004*/ 	.word	0xffffffff
	.align		4
        /*0008*/ 	.word	0x00000000
	.align		4
        /*000c*/ 	.word	0xfffffffe
	.align		4
        /*0010*/ 	.word	0x00000000
	.align		4
        /*0014*/ 	.word	0xfffffffd
	.align		4
        /*0018*/ 	.word	0x00000000
	.align		4
        /*001c*/ 	.word	0xfffffffc


//--------------------- .text.soft_max_f32        --------------------------
	.section	.text.soft_max_f32,"ax",@progbits
	.align	128
        .global         soft_max_f32
        .type           soft_max_f32,@function
        .size           soft_max_f32,(.L_x_24 - soft_max_f32)
        .other          soft_max_f32,@"STO_CUDA_ENTRY STV_DEFAULT"
soft_max_f32:
.text.soft_max_f32:
[----:B------:R-:W-:Y:S01]  /*0000*/  LDC R1, c[0x0][0x37c] ;  /* 0x0000df00ff017b82 */ /* 0x000fe20000000800 */
[----:B------:R-:W0:Y:S01]  /*0010*/  S2R R14, SR_TID.Y ;  /* 0x00000000000e7919 */ /* 0x000e220000002200 */
[----:B------:R-:W0:Y:S01]  /*0020*/  LDCU UR7, c[0x0][0x390] ;  /* 0x00007200ff0777ac */ /* 0x000e220008000800 */
[----:B------:R-:W-:Y:S01]  /*0030*/  BSSY.RECONVERGENT B0, `(.L_x_0) ;  /* 0x000004d000007945 */ /* 0x000fe20003800200 */
[----:B------:R-:W-:Y:S01]  /*0040*/  MOV R4, 0xff800000 ;  /* 0xff80000000047802 */ /* 0x000fe20000000f00 */
[----:B------:R-:W1:Y:S01]  /*0050*/  S2R R12, SR_CTAID.X ;  /* 0x00000000000c7919 */ /* 0x000e620000002500 */
[----:B------:R-:W1:Y:S02]  /*0060*/  LDCU UR6, c[0x0][0x360] ;  /* 0x00006c00ff0677ac */ /* 0x000e640008000800 */
[----:B------:R-:W2:Y:S01]  /*0070*/  LDC R13, c[0x0][0x364] ;  /* 0x0000d900ff0d7b82 */ /* 0x000ea20000000800 */
[----:B------:R-:W1:Y:S01]  /*0080*/  S2R R3, SR_TID.X ;  /* 0x0000000000037919 */ /* 0x000e620000002100 */
[----:B------:R-:W3:Y:S01]  /*0090*/  LDCU.64 UR4, c[0x0][0x358] ;  /* 0x00006b00ff0477ac */ /* 0x000ee20008000a00 */
[----:B0-----:R-:W-:Y:S01]  /*00a0*/  ISETP.GE.AND P0, PT, R14, UR7, PT ;  /* 0x000000070e007c0c */ /* 0x001fe2000bf06270 */
[----:B-1----:R-:W-:-:S12]  /*00b0*/  IMAD R12, R12, UR6, R3 ;  /* 0x000000060c0c7c24 */ /* 0x002fd8000f8e0203 */
[----:B---3--:R-:W-:Y:S05]  /*00c0*/  @P0 BRA `(.L_x_1) ;  /* 0x00000004000c0947 */ /* 0x008fea0003800000 */
[----:B--2---:R-:W0:Y:S01]  /*00d0*/  I2F.U32.RP R6, R13 ;  /* 0x0000000d00067306 */ /* 0x004e220000209000 */
[----:B------:R-:W-:Y:S01]  /*00e0*/  IADD3 R0, PT, PT, R14, R13, RZ ;  /* 0x0000000d0e007210 */ /* 0x000fe20007ffe0ff */
[----:B------:R-:W-:Y:S01]  /*00f0*/  BSSY.RECONVERGENT B1, `(.L_x_2) ;  /* 0x000002c000017945 */ /* 0x000fe20003800200 */
[----:B------:R-:W-:Y:S02]  /*0100*/  ISETP.NE.U32.AND P2, PT, R13, RZ, PT ;  /* 0x000000ff0d00720c */ /* 0x000fe40003f45070 */
[C---:B------:R-:W-:Y:S02]  /*0110*/  ISETP.GE.U32.AND P0, PT, R0.reuse, UR7, PT ;  /* 0x0000000700007c0c */ /* 0x040fe4000bf06070 */
[----:B------:R-:W-:Y:S01]  /*0120*/  VIMNMX.U32 R5, PT, PT, R0, UR7, !PT ;  /* 0x0000000700057c48 */ /* 0x000fe2000ffe0000 */
[----:B0-----:R-:W0:Y:S02]  /*0130*/  MUFU.RCP R6, R6 ;  /* 0x0000000600067308 */ /* 0x001e240000001000 */
[----:B0-----:R-:W-:-:S06]  /*0140*/  IADD3 R2, PT, PT, R6, 0xffffffe, RZ ;  /* 0x0ffffffe06027810 */ /* 0x001fcc0007ffe0ff */
[----:B------:R0:W1:Y:S02]  /*0150*/  F2I.FTZ.U32.TRUNC.NTZ R3, R2 ;  /* 0x0000000200037305 */ /* 0x000064000021f000 */
[----:B0-----:R-:W-:Y:S02]  /*0160*/  IMAD.MOV.U32 R2, RZ, RZ, RZ ;  /* 0x000000ffff027224 */ /* 0x001fe400078e00ff */
[----:B-1----:R-:W-:-:S04]  /*0170*/  IMAD.MOV R4, RZ, RZ, -R3 ;  /* 0x000000ffff047224 */ /* 0x002fc800078e0a03 */
[----:B------:R-:W-:Y:S01]  /*0180*/  IMAD R7, R4, R13, RZ ;  /* 0x0000000d04077224 */ /* 0x000fe200078e02ff */
[----:B------:R-:W-:-:S03]  /*0190*/  SEL R4, RZ, 0x1, P0 ;  /* 0x00000001ff047807 */ /* 0x000fc60000000000 */
[----:B------:R-:W-:Y:S01]  /*01a0*/  IMAD.HI.U32 R3, R3, R7, R2 ;  /* 0x0000000703037227 */ /* 0x000fe200078e0002 */
[----:B------:R-:W-:-:S05]  /*01b0*/  IADD3 R0, PT, PT, R5, -R0, -R4 ;  /* 0x8000000005007210 */ /* 0x000fca0007ffe804 */
[----:B------:R-:W-:-:S05]  /*01c0*/  IMAD.HI.U32 R3, R3, R0, RZ ;  /* 0x0000000003037227 */ /* 0x000fca00078e00ff */
[----:B------:R-:W-:-:S05]  /*01d0*/  IADD3 R2, PT, PT, -R3, RZ, RZ ;  /* 0x000000ff03027210 */ /* 0x000fca0007ffe1ff */
[----:B------:R-:W-:-:S05]  /*01e0*/  IMAD R0, R13, R2, R0 ;  /* 0x000000020d007224 */ /* 0x000fca00078e0200 */
[----:B------:R-:W-:-:S13]  /*01f0*/  ISETP.GE.U32.AND P0, PT, R0, R13, PT ;  /* 0x0000000d0000720c */ /* 0x000fda0003f06070 */
[----:B------:R-:W-:Y:S01]  /*0200*/  @P0 IMAD.IADD R0, R0, 0x1, -R13 ;  /* 0x0000000100000824 */ /* 0x000fe200078e0a0d */
[----:B------:R-:W-:-:S04]  /*0210*/  @P0 IADD3 R3, PT, PT, R3, 0x1, RZ ;  /* 0x0000000103030810 */ /* 0x000fc80007ffe0ff */
[----:B------:R-:W-:-:S13]  /*0220*/  ISETP.GE.U32.AND P1, PT, R0, R13, PT ;  /* 0x0000000d0000720c */ /* 0x000fda0003f26070 */
[----:B------:R-:W-:Y:S01]  /*0230*/  @P1 VIADD R3, R3, 0x1 ;  /* 0x0000000103031836 */ /* 0x000fe20000000000 */
[----:B------:R-:W-:-:S04]  /*0240*/  @!P2 LOP3.LUT R3, RZ, R13, RZ, 0x33, !PT ;  /* 0x0000000dff03a212 */ /* 0x000fc800078e33ff */
[----:B------:R-:W-:Y:S01]  /*0250*/  IADD3 R3, PT, PT, R4, R3, RZ ;  /* 0x0000000304037210 */ /* 0x000fe20007ffe0ff */
[----:B------:R-:W-:-:S03]  /*0260*/  IMAD.MOV.U32 R4, RZ, RZ, -0x800000 ;  /* 0xff800000ff047424 */ /* 0x000fc600078e00ff */
[C---:B------:R-:W-:Y:S02]  /*0270*/  LOP3.LUT R0, R3.reuse, 0x3, RZ, 0xc0, !PT ;  /* 0x0000000303007812 */ /* 0x040fe400078ec0ff */
[----:B------:R-:W-:Y:S02]  /*0280*/  ISETP.GE.U32.AND P1, PT, R3, 0x3, PT ;  /* 0x000000030300780c */ /* 0x000fe40003f26070 */
[----:B------:R-:W-:Y:S02]  /*0290*/  ISETP.NE.AND P0, PT, R0, 0x3, PT ;  /* 0x000000030000780c */ /* 0x000fe40003f05270 */
[----:B------:R-:W-:-:S11]  /*02a0*/  MOV R0, R14 ;  /* 0x0000000e00007202 */ /* 0x000fd60000000f00 */
[----:B------:R-:W-:Y:S05]  /*02b0*/  @!P0 BRA `(.L_x_3) ;  /* 0x00000000003c8947 */ /* 0x000fea0003800000 */
[----:B------:R-:W0:Y:S01]  /*02c0*/  LDC.64 R6, c[0x0][0x380] ;  /* 0x0000e000ff067b82 */ /* 0x000e220000000a00 */
[----:B------:R-:W-:Y:S01]  /*02d0*/  VIADD R0, R3, 0x1 ;  /* 0x0000000103007836 */ /* 0x000fe20000000000 */
[----:B------:R-:W-:Y:S01]  /*02e0*/  MOV R4, 0xff800000 ;  /* 0xff80000000047802 */ /* 0x000fe20000000f00 */
[----:B------:R-:W-:-:S03]  /*02f0*/  IMAD R5, R12, UR7, R14 ;  /* 0x000000070c057c24 */ /* 0x000fc6000f8e020e */
[----:B------:R-:W-:Y:S01]  /*0300*/  LOP3.LUT R2, R0, 0x3, RZ, 0xc0, !PT ;  /* 0x0000000300027812 */ /* 0x000fe200078ec0ff */
[----:B------:R-:W-:-:S03]  /*0310*/  IMAD.MOV.U32 R0, RZ, RZ, R14 ;  /* 0x000000ffff007224 */ /* 0x000fc600078e000e */
[----:B------:R-:W-:-:S07]  /*0320*/  IADD3 R8, PT, PT, -R2, RZ, RZ ;  /* 0x000000ff02087210 */ /* 0x000fce0007ffe1ff */
.L_x_4:
[----:B0-----:R-:W-:-:S06]  /*0330*/  IMAD.WIDE R2, R5, 0x4, R6 ;  /* 0x0000000405027825 */ /* 0x001fcc00078e0206 */
[----:B------:R-:W2:Y:S01]  /*0340*/  LDG.E R3, desc[UR4][R2.64] ;  /* 0x0000000402037981 */ /* 0x000ea2000c1e1900 */
[----:B------:R-:W-:Y:S01]  /*0350*/  VIADD R8, R8, 0x1 ;  /* 0x0000000108087836 */ /* 0x000fe20000000000 */
[C---:B------:R-:W-:Y:S01]  /*0360*/  IADD3 R0, PT, PT, R13.reuse, R0, RZ ;  /* 0x000000000d007210 */ /* 0x040fe20007ffe0ff */
[----:B------:R-:W-:-:S03]  /*0370*/  IMAD.IADD R5, R13, 0x1, R5 ;  /* 0x000000010d057824 */ /* 0x000fc600078e0205 */
[----:B------:R-:W-:Y:S02]  /*0380*/  ISETP.NE.AND P0, PT, R8, RZ, PT ;  /* 0x000000ff0800720c */ /* 0x000fe40003f05270 */
[----:B--2---:R-:W-:-:S11]  /*0390*/  FMNMX R4, R3, R4, !PT ;  /* 0x0000000403047209 */ /* 0x004fd60007800000 */
[----:B------:R-:W-:Y:S05]  /*03a0*/  @P0 BRA `(.L_x_4) ;  /* 0xfffffffc00e00947 */ /* 0x000fea000383ffff */
.L_x_3:
[----:B------:R-:W-:Y:S05]  /*03b0*/  BSYNC.RECONVERGENT B1 ;  /* 0x0000000000017941 */ /* 0x000fea0003800200 */
.L_x_2:
[----:B------:R-:W-:Y:S05]  /*03c0*/  @!P1 BRA `(.L_x_1) ;  /* 0x00000000004c9947 */ /* 0x000fea0003800000 */
[----:B------:R-:W0:Y:S01]  /*03d0*/  LDC.64 R2, c[0x0][0x380] ;  /* 0x0000e000ff027b82 */ /* 0x000e220000000a00 */
[----:B------:R-:W-:-:S07]  /*03e0*/  SHF.L.U32 R5, R13, 0x2, RZ ;  /* 0x000000020d057819 */ /* 0x000fce00000006ff */
.L_x_5:
[----:B------:R-:W-:-:S04]  /*03f0*/  IMAD R7, R12, UR7, R0 ;  /* 0x000000070c077c24 */ /* 0x000fc8000f8e0200 */
[----:B0-----:R-:W-:-:S03]  /*0400*/  IMAD.WIDE R6, R7, 0x4, R2 ;  /* 0x0000000407067825 */ /* 0x001fc600078e0202 */
[----:B------:R-:W-:-:S05]  /*0410*/  IADD3 R8, P0, PT, R5, R6, RZ ;  /* 0x0000000605087210 */ /* 0x000fca0007f1e0ff */
[----:B------:R-:W-:Y:S01]  /*0420*/  IMAD.X R9, RZ, RZ, R7, P0 ;  /* 0x000000ffff097224 */ /* 0x000fe200000e0607 */
[C---:B------:R-:W-:Y:S01]  /*0430*/  IADD3 R10, P0, PT, R5.reuse, R8, RZ ;  /* 0x00000008050a7210 */ /* 0x040fe20007f1e0ff */
[----:B------:R-:W2:Y:S03]  /*0440*/  LDG.E R7, desc[UR4][R6.64] ;  /* 0x0000000406077981 */ /* 0x000ea6000c1e1900 */
[----:B------:R-:W-:Y:S01]  /*0450*/  IADD3.X R11, PT, PT, RZ, R9, RZ, P0, !PT ;  /* 0x00000009ff0b7210 */ /* 0x000fe200007fe4ff */
[----:B------:R-:W2:Y:S01]  /*0460*/  LDG.E R8, desc[UR4][R8.64] ;  /* 0x0000000408087981 */ /* 0x000ea2000c1e1900 */
[----:B------:R-:W-:-:S05]  /*0470*/  IADD3 R16, P0, PT, R5, R10, RZ ;  /* 0x0000000a05107210 */ /* 0x000fca0007f1e0ff */
[----:B------:R-:W-:Y:S02]  /*0480*/  IMAD.X R17, RZ, RZ, R11, P0 ;  /* 0x000000ffff117224 */ /* 0x000fe400000e060b */
[----:B------:R-:W3:Y:S04]  /*0490*/  LDG.E R11, desc[UR4][R10.64] ;  /* 0x000000040a0b7981 */ /* 0x000ee8000c1e1900 */
[----:B------:R-:W3:Y:S01]  /*04a0*/  LDG.E R16, desc[UR4][R16.64] ;  /* 0x0000000410107981 */ /* 0x000ee2000c1e1900 */
[----:B------:R-:W-:-:S04]  /*04b0*/  IADD3 R0, PT, PT, R5, R0, RZ ;  /* 0x0000000005007210 */ /* 0x000fc80007ffe0ff */
[----:B------:R-:W-:Y:S02]  /*04c0*/  ISETP.GE.AND P0, PT, R0, UR7, PT ;  /* 0x0000000700007c0c */ /* 0x000fe4000bf06270 */
[----:B--2---:R-:W-:-:S04]  /*04d0*/  FMNMX3 R4, R4, R7, R8, !PT ;  /* 0x0000000704047276 */ /* 0x004fc80007800008 */
[----:B---3--:R-:W-:-:S07]  /*04e0*/  FMNMX3 R4, R4, R11, R16, !PT ;  /* 0x0000000b04047276 */ /* 0x008fce0007800010 */
[----:B------:R-:W-:Y:S05]  /*04f0*/  @!P0 BRA `(.L_x_5) ;  /* 0xfffffffc00bc8947 */ /* 0x000fea000383ffff */
.L_x_1:
[----:B------:R-:W-:Y:S05]  /*0500*/  BSYNC.RECONVERGENT B0 ;  /* 0x0000000000007941 */ /* 0x000fea0003800200 */
.L_x_0:
[----:B------:R-:W0:Y:S01]  /*0510*/  SHFL.BFLY PT, R3, R4, 0x10, 0x1f ;  /* 0x0e001f0004037f89 */ /* 0x000e2200000e0000 */
[----:B------:R-:W-:Y:S01]  /*0520*/  ISETP.GE.AND P0, PT, R14, UR7, PT ;  /* 0x000000070e007c0c */ /* 0x000fe2000bf06270 */
[----:B------:R-:W-:Y:S01]  /*0530*/  BSSY.RECONVERGENT B0, `(.L_x_6) ;  /* 0x0000091000007945 */ /* 0x000fe20003800200 */
[----:B------:R-:W-:Y:S01]  /*0540*/  IMAD.MOV.U32 R15, RZ, RZ, RZ ;  /* 0x000000ffff0f7224 */ /* 0x000fe200078e00ff */
[----:B0-----:R-:W-:-:S05]  /*0550*/  FMNMX R3, R3, R4, !PT ;  /* 0x0000000403037209 */ /* 0x001fca0007800000 */
[----:B------:R-:W0:Y:S02]  /*0560*/  SHFL.BFLY PT, R0, R3, 0x8, 0x1f ;  /* 0x0d001f0003007f89 */ /* 0x000e2400000e0000 */
[----:B0-----:R-:W-:-:S05]  /*0570*/  FMNMX R2, R3, R0, !PT ;  /* 0x0000000003027209 */ /* 0x001fca0007800000 */
[----:B------:R-:W0:Y:S02]  /*0580*/  SHFL.BFLY PT, R5, R2, 0x4, 0x1f ;  /* 0x0c801f0002057f89 */ /* 0x000e2400000e0000 */
[----:B0-----:R-:W-:-:S05]  /*0590*/  FMNMX R5, R2, R5, !PT ;  /* 0x0000000502057209 */ /* 0x001fca0007800000 */
[----:B------:R-:W0:Y:S02]  /*05a0*/  SHFL.BFLY PT, R0, R5, 0x2, 0x1f ;  /* 0x0c401f0005007f89 */ /* 0x000e2400000e0000 */
[----:B0-----:R-:W-:-:S05]  /*05b0*/  FMNMX R6, R5, R0, !PT ;  /* 0x0000000005067209 */ /* 0x001fca0007800000 */
[----:B------:R-:W0:Y:S02]  /*05c0*/  SHFL.BFLY PT, R7, R6, 0x1, 0x1f ;  /* 0x0c201f0006077f89 */ /* 0x000e2400000e0000 */
[----:B0-----:R-:W-:Y:S01]  /*05d0*/  FMNMX R0, R6, R7, !PT ;  /* 0x0000000706007209 */ /* 0x001fe20007800000 */
[----:B------:R-:W-:Y:S06]  /*05e0*/  @P0 BRA `(.L_x_7) ;  /* 0x0000000800140947 */ /* 0x000fec0003800000 */
[----:B--2---:R-:W0:Y:S01]  /*05f0*/  I2F.U32.RP R7, R13 ;  /* 0x0000000d00077306 */ /* 0x004e220000209000 */
[----:B------:R-:W-:Y:S01]  /*0600*/  IADD3 R4, PT, PT, R14, R13, RZ ;  /* 0x0000000d0e047210 */ /* 0x000fe20007ffe0ff */
[----:B------:R-:W-:Y:S01]  /*0610*/  BSSY.RECONVERGENT B1, `(.L_x_8) ;  /* 0x000003a000017945 */ /* 0x000fe20003800200 */
[----:B------:R-:W-:Y:S01]  /*0620*/  ISETP.NE.U32.AND P2, PT, R13, RZ, PT ;  /* 0x000000ff0d00720c */ /* 0x000fe20003f45070 */
[----:B------:R-:W-:Y:S01]  /*0630*/  IMAD.MOV.U32 R15, RZ, RZ, RZ ;  /* 0x000000ffff0f7224 */ /* 0x000fe200078e00ff */
[C---:B------:R-:W-:Y:S02]  /*0640*/  ISETP.GE.U32.AND P0, PT, R4.reuse, UR7, PT ;  /* 0x0000000704007c0c */ /* 0x040fe4000bf06070 */
[----:B------:R-:W-:Y:S02]  /*0650*/  VIMNMX.U32 R5, PT, PT, R4, UR7, !PT ;  /* 0x0000000704057c48 */ /* 0x000fe4000ffe0000 */
[----:B------:R-:W-:Y:S01]  /*0660*/  MOV R16, R14 ;  /* 0x0000000e00107202 */ /* 0x000fe20000000f00 */
        /* <DEDUP_REMOVED lines=18> */
[----:B------:R-:W-:-:S04]  /*0790*/  IADD3 R6, PT, PT, R6, R9, RZ ;  /* 0x0000000906067210 */ /* 0x000fc80007ffe0ff */
[C---:B------:R-:W-:Y:S02]  /*07a0*/  LOP3.LUT R2, R6.reuse, 0x3, RZ, 0xc0, !PT ;  /* 0x0000000306027812 */ /* 0x040fe400078ec0ff */
[----:B------:R-:W-:Y:S02]  /*07b0*/  ISETP.GE.U32.AND P1, PT, R6, 0x3, PT ;  /* 0x000000030600780c */ /* 0x000fe40003f26070 */
[----:B------:R-:W-:-:S13]  /*07c0*/  ISETP.NE.AND P0, PT, R2, 0x3, PT ;  /* 0x000000030200780c */ /* 0x000fda0003f05270 */
[----:B------:R-:W-:Y:S05]  /*07d0*/  @!P0 BRA `(.L_x_9) ;  /* 0x0000000000748947 */ /* 0x000fea0003800000 */
[----:B------:R-:W0:Y:S01]  /*07e0*/  LDC.64 R2, c[0x0][0x380] ;  /* 0x0000e000ff027b82 */ /* 0x000e220000000a00 */
[----:B------:R-:W-:Y:S02]  /*07f0*/  VIADD R6, R6, 0x1 ;  /* 0x0000000106067836 */ /* 0x000fe40000000000 */
[----:B------:R-:W-:Y:S02]  /*0800*/  HFMA2 R15, -RZ, RZ, 0, 0 ;  /* 0x00000000ff0f7431 */ /* 0x000fe400000001ff */
[--C-:B------:R-:W-:Y:S02]  /*0810*/  IMAD R9, R12, UR7, R14.reuse ;  /* 0x000000070c097c24 */ /* 0x100fe4000f8e020e */
[----:B------:R-:W-:Y:S01]  /*0820*/  IMAD.MOV.U32 R16, RZ, RZ, R14 ;  /* 0x000000ffff107224 */ /* 0x000fe200078e000e */
[----:B------:R-:W-:Y:S01]  /*0830*/  LOP3.LUT R6, R6, 0x3, RZ, 0xc0, !PT ;  /* 0x0000000306067812 */ /* 0x000fe200078ec0ff */
[----:B------:R-:W1:Y:S03]  /*0840*/  LDC.64 R4, c[0x0][0x388] ;  /* 0x0000e200ff047b82 */ /* 0x000e660000000a00 */
[----:B------:R-:W-:-:S07]  /*0850*/  IADD3 R8, PT, PT, -R6, RZ, RZ ;  /* 0x000000ff06087210 */ /* 0x000fce0007ffe1ff */
.L_x_10:
[----:B0-2---:R-:W-:-:S06]  /*0860*/  IMAD.WIDE R6, R9, 0x4, R2 ;  /* 0x0000000409067825 */ /* 0x005fcc00078e0202 */
[----:B------:R-:W2:Y:S01]  /*0870*/  LDG.E R7, desc[UR4][R6.64] ;  /* 0x0000000406077981 */ /* 0x000ea2000c1e1900 */
[----:B------:R-:W-:Y:S01]  /*0880*/  IMAD.MOV.U32 R11, RZ, RZ, 0x3bbb989d ;  /* 0x3bbb989dff0b7424 */ /* 0x000fe200078e00ff */
[----:B------:R-:W-:Y:S01]  /*0890*/  MOV R18, 0x437c0000 ;  /* 0x437c000000127802 */ /* 0x000fe20000000f00 */
[----:B------:R-:W-:Y:S01]  /*08a0*/  IMAD.IADD R16, R13, 0x1, R16 ;  /* 0x000000010d107824 */ /* 0x000fe200078e0210 */
[----:B------:R-:W-:-:S04]  /*08b0*/  IADD3 R8, PT, PT, R8, 0x1, RZ ;  /* 0x0000000108087810 */ /* 0x000fc80007ffe0ff */
[----:B------:R-:W-:Y:S01]  /*08c0*/  ISETP.NE.AND P0, PT, R8, RZ, PT ;  /* 0x000000ff0800720c */ /* 0x000fe20003f05270 */
[----:B--2---:R-:W-:Y:S01]  /*08d0*/  FADD R10, -R0, R7 ;  /* 0x00000007000a7221 */ /* 0x004fe20000000100 */
[----:B-1----:R-:W-:Y:S01]  /*08e0*/  IMAD.WIDE R6, R9, 0x4, R4 ;  /* 0x0000000409067825 */ /* 0x002fe200078e0204 */
[----:B------:R-:W-:-:S03]  /*08f0*/  IADD3 R9, PT, PT, R13, R9, RZ ;  /* 0x000000090d097210 */ /* 0x000fc60007ffe0ff */
[----:B------:R-:W-:-:S04]  /*0900*/  FFMA.SAT R11, R10, R11, 0.5 ;  /* 0x3f0000000a0b7423 */ /* 0x000fc8000000200b */
[----:B------:R-:W-:-:S04]  /*0910*/  FFMA.RM R11, R11, R18, 12582913 ;  /* 0x4b4000010b0b7423 */ /* 0x000fc80000004012 */
[C---:B------:R-:W-:Y:S01]  /*0920*/  FADD R17, R11.reuse, -12583039 ;  /* 0xcb40007f0b117421 */ /* 0x040fe20000000000 */
[----:B------:R-:W-:-:S03]  /*0930*/  IMAD.SHL.U32 R11, R11, 0x800000, RZ ;  /* 0x008000000b0b7824 */ /* 0x000fc600078e00ff */
[----:B------:R-:W-:-:S04]  /*0940*/  FFMA R17, R10, 1.4426950216293334961, -R17 ;  /* 0x3fb8aa3b0a117823 */ /* 0x000fc80000000811 */
[----:B------:R-:W-:-:S04]  /*0950*/  FFMA R17, R10, 1.925963033500011079e-08, R17 ;  /* 0x32a570600a117823 */ /* 0x000fc80000000011 */
[----:B------:R-:W0:Y:S02]  /*0960*/  MUFU.EX2 R10, R17 ;  /* 0x00000011000a7308 */ /* 0x000e240000000800 */
[----:B0-----:R-:W-:-:S04]  /*0970*/  FMUL R10, R11, R10 ;  /* 0x0000000a0b0a7220 */ /* 0x001fc80000400000 */
[----:B------:R-:W-:Y:S01]  /*0980*/  FADD R15, R10, R15 ;  /* 0x0000000f0a0f7221 */ /* 0x000fe20000000000 */
[----:B------:R2:W-:Y:S01]  /*0990*/  STG.E desc[UR4][R6.64], R10 ;  /* 0x0000000a06007986 */ /* 0x0005e2000c101904 */
[----:B------:R-:W-:Y:S05]  /*09a0*/  @P0 BRA `(.L_x_10) ;  /* 0xfffffffc00ac0947 */ /* 0x000fea000383ffff */
.L_x_9:
[----:B------:R-:W-:Y:S05]  /*09b0*/  BSYNC.RECONVERGENT B1 ;  /* 0x0000000000017941 */ /* 0x000fea0003800200 */
.L_x_8:
[----:B------:R-:W-:Y:S05]  /*09c0*/  @!P1 BRA `(.L_x_7) ;  /* 0x00000004001c9947 */ /* 0x000fea0003800000 */
[----:B------:R-:W0:Y:S01]  /*09d0*/  LDC.64 R2, c[0x0][0x380] ;  /* 0x0000e000ff027b82 */ /* 0x000e220000000a00 */
[----:B------:R-:W-:-:S07]  /*09e0*/  IMAD.SHL.U32 R17, R13, 0x4, RZ ;  /* 0x000000040d117824 */ /* 0x000fce00078e00ff */
[----:B------:R-:W1:Y:S02]  /*09f0*/  LDC.64 R4, c[0x0][0x388] ;  /* 0x0000e200ff047b82 */ /* 0x000e640000000a00 */
.L_x_11:
[----:B------:R-:W-:-:S04]  /*0a00*/  IMAD R19, R12, UR7, R16 ;  /* 0x000000070c137c24 */ /* 0x000fc8000f8e0210 */
[----:B0-23--:R-:W-:-:S05]  /*0a10*/  IMAD.WIDE R6, R19, 0x4, R2 ;  /* 0x0000000413067825 */ /* 0x00dfca00078e0202 */
[----:B------:R-:W2:Y:S01]  /*0a20*/  LDG.E R9, desc[UR4][R6.64] ;  /* 0x0000000406097981 */ /* 0x000ea2000c1e1900 */
[----:B------:R-:W-:Y:S01]  /*0a30*/  MOV R20, 0x3bbb989d ;  /* 0x3bbb989d00147802 */ /* 0x000fe20000000f00 */
[----:B------:R-:W-:Y:S02]  /*0a40*/  IMAD.MOV.U32 R21, RZ, RZ, 0x437c0000 ;  /* 0x437c0000ff157424 */ /* 0x000fe400078e00ff */
[----:B-1----:R-:W-:-:S04]  /*0a50*/  IMAD.WIDE R18, R19, 0x4, R4 ;  /* 0x0000000413127825 */ /* 0x002fc800078e0204 */
[----:B--2---:R-:W-:-:S04]  /*0a60*/  FADD R9, -R0, R9 ;  /* 0x0000000900097221 */ /* 0x004fc80000000100 */
[----:B------:R-:W-:-:S04]  /*0a70*/  FFMA.SAT R8, R9, R20, 0.5 ;  /* 0x3f00000009087423 */ /* 0x000fc80000002014 */
[----:B------:R-:W-:-:S04]  /*0a80*/  FFMA.RM R8, R8, R21, 12582913 ;  /* 0x4b40000108087423 */ /* 0x000fc80000004015 */
[C---:B------:R-:W-:Y:S01]  /*0a90*/  FADD R10, R8.reuse, -12583039 ;  /* 0xcb40007f080a7421 */ /* 0x040fe20000000000 */
[----:B------:R-:W-:-:S03]  /*0aa0*/  SHF.L.U32 R22, R8, 0x17, RZ ;  /* 0x0000001708167819 */ /* 0x000fc600000006ff */
[----:B------:R-:W-:-:S04]  /*0ab0*/  FFMA R10, R9, 1.4426950216293334961, -R10 ;  /* 0x3fb8aa3b090a7823 */ /* 0x000fc8000000080a */
[----:B------:R-:W-:Y:S01]  /*0ac0*/  FFMA R9, R9, 1.925963033500011079e-08, R10 ;  /* 0x32a5706009097823 */ /* 0x000fe2000000000a */
[----:B------:R-:W-:-:S05]  /*0ad0*/  IADD3 R10, P0, PT, R17, R6, RZ ;  /* 0x00000006110a7210 */ /* 0x000fca0007f1e0ff */
[----:B------:R-:W0:Y:S01]  /*0ae0*/  MUFU.EX2 R9, R9 ;  /* 0x0000000900097308 */ /* 0x000e220000000800 */
[----:B------:R-:W-:Y:S02]  /*0af0*/  IMAD.X R11, RZ, RZ, R7, P0 ;  /* 0x000000ffff0b7224 */ /* 0x000fe400000e0607 */
[----:B0-----:R-:W-:-:S05]  /*0b00*/  FMUL R22, R22, R9 ;  /* 0x0000000916167220 */ /* 0x001fca0000400000 */
[----:B------:R0:W-:Y:S04]  /*0b10*/  STG.E desc[UR4][R18.64], R22 ;  /* 0x0000001612007986 */ /* 0x0001e8000c101904 */
[----:B------:R-:W2:Y:S01]  /*0b20*/  LDG.E R7, desc[UR4][R10.64] ;  /* 0x000000040a077981 */ /* 0x000ea2000c1e1900 */
[----:B------:R-:W-:-:S04]  /*0b30*/  IADD3 R8, P1, PT, R17, R10, RZ ;  /* 0x0000000a11087210 */ /* 0x000fc80007f3e0ff */
[----:B------:R-:W-:Y:S01]  /*0b40*/  IADD3.X R9, PT, PT, RZ, R11, RZ, P1, !PT ;  /* 0x0000000bff097210 */ /* 0x000fe20000ffe4ff */
        /* <DEDUP_REMOVED lines=8> */
[----:B------:R-:W1:Y:S01]  /*0bd0*/  MUFU.EX2 R24, R24 ;  /* 0x0000001800187308 */ /* 0x000e620000000800 */
[----:B------:R-:W-:Y:S02]  /*0be0*/  IMAD.X R7, RZ, RZ, R19, P0 ;  /* 0x000000ffff077224 */ /* 0x000fe400000e0613 */
[----:B-1----:R-:W-:-:S05]  /*0bf0*/  FMUL R23, R23, R24 ;  /* 0x0000001817177220 */ /* 0x002fca0000400000 */
[----:B------:R1:W-:Y:S04]  /*0c00*/  STG.E desc[UR4][R6.64], R23 ;  /* 0x0000001706007986 */ /* 0x0003e8000c101904 */
[----:B------:R-:W2:Y:S01]  /*0c10*/  LDG.E R11, desc[UR4][R8.64] ;  /* 0x00000004080b7981 */ /* 0x000ea2000c1e1900 */
[----:B0-----:R-:W-:Y:S01]  /*0c20*/  IADD3 R18, P1, PT, R17, R8, RZ ;  /* 0x0000000811127210 */ /* 0x001fe20007f3e0ff */
[----:B--2---:R-:W-:-:S04]  /*0c30*/  FADD R11, -R0, R11 ;  /* 0x0000000b000b7221 */ /* 0x004fc80000000100 */
[----:B------:R-:W-:-:S04]  /*0c40*/  FFMA.SAT R10, R11, R20, 0.5 ;  /* 0x3f0000000b0a7423 */ /* 0x000fc80000002014 */
[----:B------:R-:W-:-:S04]  /*0c50*/  FFMA.RM R19, R10, R21, 12582913 ;  /* 0x4b4000010a137423 */ /* 0x000fc80000004015 */
[----:B------:R-:W-:-:S04]  /*0c60*/  FADD R10, R19, -12583039 ;  /* 0xcb40007f130a7421 */ /* 0x000fc80000000000 */
[----:B------:R-:W-:-:S04]  /*0c70*/  FFMA R10, R11, 1.4426950216293334961, -R10 ;  /* 0x3fb8aa3b0b0a7823 */ /* 0x000fc8000000080a */
[----:B------:R-:W-:Y:S01]  /*0c80*/  FFMA R24, R11, 1.925963033500011079e-08, R10 ;  /* 0x32a570600b187823 */ /* 0x000fe2000000000a */
[----:B------:R-:W-:Y:S01]  /*0c90*/  IADD3 R10, P0, PT, R17, R6, RZ ;  /* 0x00000006110a7210 */ /* 0x000fe20007f1e0ff */
[----:B-1----:R-:W-:Y:S02]  /*0ca0*/  IMAD.SHL.U32 R6, R19, 0x800000, RZ ;  /* 0x0080000013067824 */ /* 0x002fe400078e00ff */
[----:B------:R-:W0:Y:S01]  /*0cb0*/  MUFU.EX2 R25, R24 ;  /* 0x0000001800197308 */ /* 0x000e220000000800 */
[----:B------:R-:W-:Y:S01]  /*0cc0*/  IADD3.X R11, PT, PT, RZ, R7, RZ, P0, !PT ;  /* 0x00000007ff0b7210 */ /* 0x000fe200007fe4ff */
[----:B------:R-:W-:Y:S02]  /*0cd0*/  IMAD.X R19, RZ, RZ, R9, P1 ;  /* 0x000000ffff137224 */ /* 0x000fe400008e0609 */
[----:B0-----:R-:W-:-:S05]  /*0ce0*/  FMUL R7, R6, R25 ;  /* 0x0000001906077220 */ /* 0x001fca0000400000 */
[----:B------:R3:W-:Y:S04]  /*0cf0*/  STG.E desc[UR4][R10.64], R7 ;  /* 0x000000070a007986 */ /* 0x0007e8000c101904 */
[----:B------:R-:W2:Y:S01]  /*0d00*/  LDG.E R19, desc[UR4][R18.64] ;  /* 0x0000000412137981 */ /* 0x000ea2000c1e1900 */
[C---:B------:R-:W-:Y:S01]  /*0d10*/  IADD3 R8, P0, PT, R17.reuse, R10, RZ ;  /* 0x0000000a11087210 */ /* 0x040fe20007f1e0ff */
[----:B------:R-:W-:Y:S01]  /*0d20*/  FADD R22, R22, R15 ;  /* 0x0000000f16167221 */ /* 0x000fe20000000000 */
[----:B------:R-:W-:-:S03]  /*0d30*/  IADD3 R16, PT, PT, R17, R16, RZ ;  /* 0x0000001011107210 */ /* 0x000fc60007ffe0ff */
[----:B------:R-:W-:-:S04]  /*0d40*/  FADD R22, R22, R23 ;  /* 0x0000001716167221 */ /* 0x000fc80000000000 */
[----:B------:R-:W-:Y:S01]  /*0d50*/  FADD R22, R22, R7 ;  /* 0x0000000716167221 */ /* 0x000fe20000000000 */
[----:B--2---:R-:W-:-:S04]  /*0d60*/  FADD R9, -R0, R19 ;  /* 0x0000001300097221 */ /* 0x004fc80000000100 */
[----:B------:R-:W-:-:S04]  /*0d70*/  FFMA.SAT R20, R9, R20, 0.5 ;  /* 0x3f00000009147423 */ /* 0x000fc80000002014 */
[----:B------:R-:W-:-:S04]  /*0d80*/  FFMA.RM R20, R20, R21, 12582913 ;  /* 0x4b40000114147423 */ /* 0x000fc80000004015 */
[C---:B------:R-:W-:Y:S01]  /*0d90*/  FADD R6, R20.reuse, -12583039 ;  /* 0xcb40007f14067421 */ /* 0x040fe20000000000 */
[----:B------:R-:W-:-:S03]  /*0da0*/  SHF.L.U32 R20, R20, 0x17, RZ ;  /* 0x0000001714147819 */ /* 0x000fc600000006ff */
[----:B------:R-:W-:-:S04]  /*0db0*/  FFMA R6, R9, 1.4426950216293334961, -R6 ;  /* 0x3fb8aa3b09067823 */ /* 0x000fc80000000806 */
[----:B------:R-:W-:Y:S01]  /*0dc0*/  FFMA R6, R9, 1.925963033500011079e-08, R6 ;  /* 0x32a5706009067823 */ /* 0x000fe20000000006 */
[----:B------:R-:W-:Y:S01]  /*0dd0*/  IMAD.X R9, RZ, RZ, R11, P0 ;  /* 0x000000ffff097224 */ /* 0x000fe200000e060b */
[----:B------:R-:W-:Y:S02]  /*0de0*/  ISETP.GE.AND P0, PT, R16, UR7, PT ;  /* 0x0000000710007c0c */ /* 0x000fe4000bf06270 */
[----:B------:R-:W0:Y:S02]  /*0df0*/  MUFU.EX2 R21, R6 ;  /* 0x0000000600157308 */ /* 0x000e240000000800 */
[----:B0-----:R-:W-:-:S04]  /*0e00*/  FMUL R21, R20, R21 ;  /* 0x0000001514157220 */ /* 0x001fc80000400000 */
[----:B------:R-:W-:Y:S01]  /*0e10*/  FADD R15, R22, R21 ;  /* 0x00000015160f7221 */ /* 0x000fe20000000000 */
[----:B------:R3:W-:Y:S04]  /*0e20*/  STG.E desc[UR4][R8.64], R21 ;  /* 0x0000001508007986 */ /* 0x0007e8000c101904 */
[----:B------:R-:W-:Y:S05]  /*0e30*/  @!P0 BRA `(.L_x_11) ;  /* 0xfffffff800f08947 */ /* 0x000fea000383ffff */
.L_x_7:
[----:B------:R-:W-:Y:S05]  /*0e40*/  BSYNC.RECONVERGENT B0 ;  /* 0x0000000000007941 */ /* 0x000fea0003800200 */
.L_x_6:
[----:B------:R-:W0:Y:S01]  /*0e50*/  SHFL.BFLY PT, R0, R15, 0x10, 0x1f ;  /* 0x0e001f000f007f89 */ /* 0x000e2200000e0000 */
[----:B------:R-:W-:Y:S01]  /*0e60*/  BSSY.RECONVERGENT B0, `(.L_x_12) ;  /* 0x0000017000007945 */ /* 0x000fe20003800200 */
[----:B------:R-:W-:Y:S01]  /*0e70*/  ISETP.GE.AND P3, PT, R14, UR7, PT ;  /* 0x000000070e007c0c */ /* 0x000fe2000bf66270 */
[----:B0-----:R-:W-:-:S05]  /*0e80*/  FADD R0, R0, R15 ;  /* 0x0000000f00007221 */ /* 0x001fca0000000000 */
[----:B------:R-:W0:Y:S02]  /*0e90*/  SHFL.BFLY PT, R3, R0, 0x8, 0x1f ;  /* 0x0d001f0000037f89 */ /* 0x000e2400000e0000 */
[----:B0-----:R-:W-:-:S05]  /*0ea0*/  FADD R3, R0, R3 ;  /* 0x0000000300037221 */ /* 0x001fca0000000000 */
[----:B------:R-:W0:Y:S02]  /*0eb0*/  SHFL.BFLY PT, R2, R3, 0x4, 0x1f ;  /* 0x0c801f0003027f89 */ /* 0x000e2400000e0000 */
[----:B0-----:R-:W-:-:S05]  /*0ec0*/  FADD R2, R3, R2 ;  /* 0x0000000203027221 */ /* 0x001fca0000000000 */
[----:B------:R-:W0:Y:S02]  /*0ed0*/  SHFL.BFLY PT, R5, R2, 0x2, 0x1f ;  /* 0x0c401f0002057f89 */ /* 0x000e2400000e0000 */
[----:B0-----:R-:W-:-:S05]  /*0ee0*/  FADD R5, R2, R5 ;  /* 0x0000000502057221 */ /* 0x001fca0000000000 */
[----:B------:R-:W2:Y:S02]  /*0ef0*/  SHFL.BFLY PT, R4, R5, 0x1, 0x1f ;  /* 0x0c201f0005047f89 */ /* 0x000ea400000e0000 */
[----:B--23--:R-:W-:-:S04]  /*0f00*/  FADD R7, R5, R4 ;  /* 0x0000000405077221 */ /* 0x00cfc80000000000 */
[----:B------:R-:W-:-:S05]  /*0f10*/  VIADD R4, R7, 0x1800000 ;  /* 0x0180000007047836 */ /* 0x000fca0000000000 */
[----:B------:R-:W-:-:S04]  /*0f20*/  LOP3.LUT R4, R4, 0x7f800000, RZ, 0xc0, !PT ;  /* 0x7f80000004047812 */ /* 0x000fc800078ec0ff */
[----:B------:R-:W-:-:S13]  /*0f30*/  ISETP.GT.U32.AND P0, PT, R4, 0x1ffffff, PT ;  /* 0x01ffffff0400780c */ /* 0x000fda0003f04070 */
[----:B------:R-:W-:Y:S05]  /*0f40*/  @P0 BRA `(.L_x_13) ;  /* 0x0000000000100947 */ /* 0x000fea0003800000 */
[----:B------:R-:W-:-:S07]  /*0f50*/  MOV R4, 0xf70 ;  /* 0x00000f7000047802 */ /* 0x000fce0000000f00 */
[----:B------:R-:W-:Y:S05]  /*0f60*/  CALL.REL.NOINC `($__internal_0_$__cuda_sm20_rcp_rn_f32_slowpath) ;  /* 0x0000000400407944 */ /* 0x000fea0003c00000 */
[----:B------:R-:W-:Y:S01]  /*0f70*/  MOV R0, R3 ;  /* 0x0000000300007202 */ /* 0x000fe20000000f00 */
[----:B------:R-:W-:Y:S06]  /*0f80*/  BRA `(.L_x_14) ;  /* 0x0000000000107947 */ /* 0x000fec0003800000 */
.L_x_13:
[----:B------:R-:W0:Y:S02]  /*0f90*/  MUFU.RCP R0, R7 ;  /* 0x0000000700007308 */ /* 0x000e240000001000 */
[----:B0-----:R-:W-:-:S04]  /*0fa0*/  FFMA R2, R7, R0, -1 ;  /* 0xbf80000007027423 */ /* 0x001fc80000000000 */
[----:B------:R-:W-:-:S04]  /*0fb0*/  FADD.FTZ R3, -R2, -RZ ;  /* 0x800000ff02037221 */ /* 0x000fc80000010100 */
[----:B------:R-:W-:-:S07]  /*0fc0*/  FFMA R0, R0, R3, R0 ;  /* 0x0000000300007223 */ /* 0x000fce0000000000 */
.L_x_14:
[----:B------:R-:W-:Y:S05]  /*0fd0*/  BSYNC.RECONVERGENT B0 ;  /* 0x0000000000007941 */ /* 0x000fea0003800200 */
.L_x_12:
[----:B------:R-:W-:Y:S05]  /*0fe0*/  @P3 EXIT ;  /* 0x000000000000394d */ /* 0x000fea0003800000 */
[----:B------:R-:W0:Y:S01]  /*0ff0*/  I2F.U32.RP R7, R13 ;  /* 0x0000000d00077306 */ /* 0x000e220000209000 */
[----:B------:R-:W1:Y:S01]  /*1000*/  LDCU UR6, c[0x0][0x390] ;  /* 0x00007200ff0677ac */ /* 0x000e620008000800 */
[----:B------:R-:W-:Y:S01]  /*1010*/  IMAD.IADD R4, R14, 0x1, R13 ;  /* 0x000000010e047824 */ /* 0x000fe200078e020d */
[----:B------:R-:W-:Y:S01]  /*1020*/  ISETP.NE.U32.AND P2, PT, R13, RZ, PT ;  /* 0x000000ff0d00720c */ /* 0x000fe20003f45070 */
[----:B------:R-:W-:Y:S04]  /*1030*/  BSSY.RECONVERGENT B0, `(.L_x_15) ;  /* 0x0000028000007945 */ /* 0x000fe80003800200 */
[----:B0-----:R-:W0:Y:S01]  /*1040*/  MUFU.RCP R7, R7 ;  /* 0x0000000700077308 */ /* 0x001e220000001000 */
[C---:B-1----:R-:W-:Y:S02]  /*1050*/  ISETP.GE.U32.AND P0, PT, R4.reuse, UR6, PT ;  /* 0x0000000604007c0c */ /* 0x042fe4000bf06070 */
[----:B------:R-:W-:Y:S01]  /*1060*/  VIMNMX.U32 R5, PT, PT, R4, UR6, !PT ;  /* 0x0000000604057c48 */ /* 0x000fe2000ffe0000 */
[----:B0-----:R-:W-:-:S04]  /*1070*/  VIADD R2, R7, 0xffffffe ;  /* 0x0ffffffe07027836 */ /* 0x001fc80000000000 */
[----:B------:R0:W1:Y:S02]  /*1080*/  F2I.FTZ.U32.TRUNC.NTZ R3, R2 ;  /* 0x0000000200037305 */ /* 0x000064000021f000 */
[----:B0-----:R-:W-:Y:S01]  /*1090*/  HFMA2 R2, -RZ, RZ, 0, 0 ;  /* 0x00000000ff027431 */ /* 0x001fe200000001ff */
[----:B-1----:R-:W-:-:S05]  /*10a0*/  IADD3 R6, PT, PT, RZ, -R3, RZ ;  /* 0x80000003ff067210 */ /* 0x002fca0007ffe0ff */
[----:B------:R-:W-:Y:S01]  /*10b0*/  IMAD R9, R6, R13, RZ ;  /* 0x0000000d06097224 */ /* 0x000fe200078e02ff */
[----:B------:R-:W-:-:S03]  /*10c0*/  SEL R6, RZ, 0x1, P0 ;  /* 0x00000001ff067807 */ /* 0x000fc60000000000 */
[----:B------:R-:W-:Y:S01]  /*10d0*/  IMAD.HI.U32 R9, R3, R9, R2 ;  /* 0x0000000903097227 */ /* 0x000fe200078e0002 */
[----:B------:R-:W-:-:S05]  /*10e0*/  IADD3 R4, PT, PT, R5, -R4, -R6 ;  /* 0x8000000405047210 */ /* 0x000fca0007ffe806 */
[----:B------:R-:W-:-:S04]  /*10f0*/  IMAD.HI.U32 R9, R9, R4, RZ ;  /* 0x0000000409097227 */ /* 0x000fc800078e00ff */
[----:B------:R-:W-:-:S04]  /*1100*/  IMAD.MOV R2, RZ, RZ, -R9 ;  /* 0x000000ffff027224 */ /* 0x000fc800078e0a09 */
[----:B------:R-:W-:-:S05]  /*1110*/  IMAD R2, R13, R2, R4 ;  /* 0x000000020d027224 */ /* 0x000fca00078e0204 */
[----:B------:R-:W-:-:S13]  /*1120*/  ISETP.GE.U32.AND P0, PT, R2, R13, PT ;  /* 0x0000000d0200720c */ /* 0x000fda0003f06070 */
[----:B------:R-:W-:Y:S01]  /*1130*/  @P0 IADD3 R2, PT, PT, R2, -R13, RZ ;  /* 0x8000000d02020210 */ /* 0x000fe20007ffe0ff */
[----:B------:R-:W-:-:S03]  /*1140*/  @P0 VIADD R9, R9, 0x1 ;  /* 0x0000000109090836 */ /* 0x000fc60000000000 */
[----:B------:R-:W-:-:S13]  /*1150*/  ISETP.GE.U32.AND P1, PT, R2, R13, PT ;  /* 0x0000000d0200720c */ /* 0x000fda0003f26070 */
[----:B------:R-:W-:Y:S02]  /*1160*/  @P1 IADD3 R9, PT, PT, R9, 0x1, RZ ;  /* 0x0000000109091810 */ /* 0x000fe40007ffe0ff */
[----:B------:R-:W-:-:S05]  /*1170*/  @!P2 LOP3.LUT R9, RZ, R13, RZ, 0x33, !PT ;  /* 0x0000000dff09a212 */ /* 0x000fca00078e33ff */
[----:B------:R-:W-:-:S05]  /*1180*/  IMAD.IADD R2, R6, 0x1, R9 ;  /* 0x0000000106027824 */ /* 0x000fca00078e0209 */
[C---:B------:R-:W-:Y:S02]  /*1190*/  LOP3.LUT R3, R2.reuse, 0x3, RZ, 0xc0, !PT ;  /* 0x0000000302037812 */ /* 0x040fe400078ec0ff */
[----:B------:R-:W-:Y:S02]  /*11a0*/  ISETP.GE.U32.AND P1, PT, R2, 0x3, PT ;  /* 0x000000030200780c */ /* 0x000fe40003f26070 */
[----:B------:R-:W-:-:S13]  /*11b0*/  ISETP.NE.AND P0, PT, R3, 0x3, PT ;  /* 0x000000030300780c */ /* 0x000fda0003f05270 */
[----:B------:R-:W-:Y:S05]  /*11c0*/  @!P0 BRA `(.L_x_16) ;  /* 0x0000000000388947 */ /* 0x000fea0003800000 */
[----:B------:R-:W0:Y:S01]  /*11d0*/  LDC.64 R4, c[0x0][0x388] ;  /* 0x0000e200ff047b82 */ /* 0x000e220000000a00 */
[----:B------:R-:W-:Y:S01]  /*11e0*/  IADD3 R2, PT, PT, R2, 0x1, RZ ;  /* 0x0000000102027810 */ /* 0x000fe20007ffe0ff */
[----:B------:R-:W-:-:S03]  /*11f0*/  IMAD R6, R12, UR6, R14 ;  /* 0x000000060c067c24 */ /* 0x000fc6000f8e020e */
[----:B------:R-:W-:-:S05]  /*1200*/  LOP3.LUT R2, R2, 0x3, RZ, 0xc0, !PT ;  /* 0x0000000302027812 */ /* 0x000fca00078ec0ff */
[----:B------:R-:W-:Y:S02]  /*1210*/  IMAD R14, R2, R13, R14 ;  /* 0x0000000d020e7224 */ /* 0x000fe400078e020e */
[----:B------:R-:W-:-:S07]  /*1220*/  IMAD.MOV R7, RZ, RZ, -R2 ;  /* 0x000000ffff077224 */ /* 0x000fce00078e0a02 */
.L_x_17:
[----:B01----:R-:W-:-:S05]  /*1230*/  IMAD.WIDE R2, R6, 0x4, R4 ;  /* 0x0000000406027825 */ /* 0x003fca00078e0204 */
[----:B------:R-:W2:Y:S01]  /*1240*/  LDG.E R9, desc[UR4][R2.64] ;  /* 0x0000000402097981 */ /* 0x000ea2000c1e1900 */
[----:B------:R-:W-:Y:S01]  /*1250*/  IADD3 R7, PT, PT, R7, 0x1, RZ ;  /* 0x0000000107077810 */ /* 0x000fe20007ffe0ff */
[----:B------:R-:W-:-:S03]  /*1260*/  IMAD.IADD R6, R13, 0x1, R6 ;  /* 0x000000010d067824 */ /* 0x000fc600078e0206 */
[----:B------:R-:W-:Y:S01]  /*1270*/  ISETP.NE.AND P0, PT, R7, RZ, PT ;  /* 0x000000ff0700720c */ /* 0x000fe20003f05270 */
[----:B--2---:R-:W-:-:S05]  /*1280*/  FMUL R9, R9, R0 ;  /* 0x0000000009097220 */ /* 0x004fca0000400000 */
[----:B------:R1:W-:Y:S07]  /*1290*/  STG.E desc[UR4][R2.64], R9 ;  /* 0x0000000902007986 */ /* 0x0003ee000c101904 */
[----:B------:R-:W-:Y:S05]  /*12a0*/  @P0 BRA `(.L_x_17) ;  /* 0xfffffffc00e00947 */ /* 0x000fea000383ffff */
.L_x_16:
[----:B------:R-:W-:Y:S05]  /*12b0*/  BSYNC.RECONVERGENT B0 ;  /* 0x0000000000007941 */ /* 0x000fea0003800200 */
.L_x_15:
[----:B------:R-:W-:Y:S05]  /*12c0*/  @!P1 EXIT ;  /* 0x000000000000994d */ /* 0x000fea0003800000 */
[----:B-1----:R-:W0:Y:S01]  /*12d0*/  LDC.64 R2, c[0x0][0x388] ;  /* 0x0000e200ff027b82 */ /* 0x002e220000000a00 */
[----:B------:R-:W-:-:S07]  /*12e0*/  SHF.L.U32 R19, R13, 0x2, RZ ;  /* 0x000000020d137819 */ /* 0x000fce00000006ff */
.L_x_18:
[----:B-1----:R-:W-:-:S04]  /*12f0*/  IMAD R5, R12, UR6, R14 ;  /* 0x000000060c057c24 */ /* 0x002fc8000f8e020e */
[----:B0-----:R-:W-:-:S05]  /*1300*/  IMAD.WIDE R4, R5, 0x4, R2 ;  /* 0x0000000405047825 */ /* 0x001fca00078e0202 */
[----:B------:R-:W2:Y:S01]  /*1310*/  LDG.E R7, desc[UR4][R4.64] ;  /* 0x0000000404077981 */ /* 0x000ea2000c1e1900 */
[----:B------:R-:W-:-:S05]  /*1320*/  IADD3 R8, P0, PT, R19, R4, RZ ;  /* 0x0000000413087210 */ /* 0x000fca0007f1e0ff */
[----:B------:R-:W-:Y:S02]  /*1330*/  IMAD.X R9, RZ, RZ, R5, P0 ;  /* 0x000000ffff097224 */ /* 0x000fe400000e0605 */
[----:B--2---:R-:W-:-:S05]  /*1340*/  FMUL R13, R7, R0 ;  /* 0x00000000070d7220 */ /* 0x004fca0000400000 */
[----:B------:R0:W-:Y:S04]  /*1350*/  STG.E desc[UR4][R4.64], R13 ;  /* 0x0000000d04007986 */ /* 0x0001e8000c101904 */
[----:B------:R-:W2:Y:S01]  /*1360*/  LDG.E R7, desc[UR4][R8.64] ;  /* 0x0000000408077981 */ /* 0x000ea2000c1e1900 */
[----:B------:R-:W-:-:S04]  /*1370*/  IADD3 R10, P0, PT, R19, R8, RZ ;  /* 0x00000008130a7210 */ /* 0x000fc80007f1e0ff */
[----:B------:R-:W-:Y:S01]  /*1380*/  IADD3.X R11, PT, PT, RZ, R9, RZ, P0, !PT ;  /* 0x00000009ff0b7210 */ /* 0x000fe200007fe4ff */
[----:B--2---:R-:W-:-:S05]  /*1390*/  FMUL R15, R7, R0 ;  /* 0x00000000070f7220 */ /* 0x004fca0000400000 */
[----:B------:R1:W-:Y:S04]  /*13a0*/  STG.E desc[UR4][R8.64], R15 ;  /* 0x0000000f08007986 */ /* 0x0003e8000c101904 */
[----:B------:R-:W2:Y:S01]  /*13b0*/  LDG.E R17, desc[UR4][R10.64] ;  /* 0x000000040a117981 */ /* 0x000ea2000c1e1900 */
[----:B------:R-:W-:-:S05]  /*13c0*/  IADD3 R6, P0, PT, R19, R10, RZ ;  /* 0x0000000a13067210 */ /* 0x000fca0007f1e0ff */
[----:B------:R-:W-:Y:S02]  /*13d0*/  IMAD.X R7, RZ, RZ, R11, P0 ;  /* 0x000000ffff077224 */ /* 0x000fe400000e060b */
[----:B--2---:R-:W-:-:S05]  /*13e0*/  FMUL R17, R17, R0 ;  /* 0x0000000011117220 */ /* 0x004fca0000400000 */
[----:B------:R1:W-:Y:S04]  /*13f0*/  STG.E desc[UR4][R10.64], R17 ;  /* 0x000000110a007986 */ /* 0x0003e8000c101904 */
[----:B0-----:R-:W2:Y:S01]  /*1400*/  LDG.E R5, desc[UR4][R6.64] ;  /* 0x0000000406057981 */ /* 0x001ea2000c1e1900 */
[----:B------:R-:W-:-:S04]  /*1410*/  IADD3 R14, PT, PT, R19, R14, RZ ;  /* 0x0000000e130e7210 */ /* 0x000fc80007ffe0ff */
[----:B------:R-:W-:Y:S01]  /*1420*/  ISETP.GE.AND P0, PT, R14, UR6, PT ;  /* 0x000000060e007c0c */ /* 0x000fe2000bf06270 */
[----:B--2---:R-:W-:-:S05]  /*1430*/  FMUL R5, R5, R0 ;  /* 0x0000000005057220 */ /* 0x004fca0000400000 */
[----:B------:R1:W-:Y:S07]  /*1440*/  STG.E desc[UR4][R6.64], R5 ;  /* 0x0000000506007986 */ /* 0x0003ee000c101904 */
[----:B------:R-:W-:Y:S05]  /*1450*/  @!P0 BRA `(.L_x_18) ;  /* 0xfffffffc00a48947 */ /* 0x000fea000383ffff */
[----:B------:R-:W-:Y:S05]  /*1460*/  EXIT ;  /* 0x000000000000794d */ /* 0x000fea0003800000 */
        .weak           $__internal_0_$__cuda_sm20_rcp_rn_f32_slowpath
        .type           $__internal_0_$__cuda_sm20_rcp_rn_f32_slowpath,@function
        .size           $__internal_0_$__cuda_sm20_rcp_rn_f32_slowpath,(.L_x_24 - $__internal_0_$__cuda_sm20_rcp_rn_f32_slowpath)
$__internal_0_$__cuda_sm20_rcp_rn_f32_slowpath:
[----:B------:R-:W-:Y:S01]  /*1470*/  IMAD.SHL.U32 R0, R7, 0x2, RZ ;  /* 0x0000000207007824 */ /* 0x000fe200078e00ff */
[----:B------:R-:W-:Y:S04]  /*1480*/  BSSY.RECONVERGENT B1, `(.L_x_19) ;  /* 0x0000031000017945 */ /* 0x000fe80003800200 */
[----:B------:R-:W-:Y:S02]  /*1490*/  SHF.R.U32.HI R9, RZ, 0x18, R0 ;  /* 0x00000018ff097819 */ /* 0x000fe40000011600 */
[----:B------:R-:W-:Y:S02]  /*14a0*/  MOV R0, R7 ;  /* 0x0000000700007202 */ /* 0x000fe40000000f00 */
[----:B------:R-:W-:-:S13]  /*14b0*/  ISETP.NE.U32.AND P0, PT, R9, RZ, PT ;  /* 0x000000ff0900720c */ /* 0x000fda0003f05070 */
[----:B------:R-:W-:Y:S05]  /*14c0*/  @P0 BRA `(.L_x_20) ;  /* 0x0000000000280947 */ /* 0x000fea0003800000 */
[----:B------:R-:W-:-:S05]  /*14d0*/  IMAD.SHL.U32 R2, R0, 0x2, RZ ;  /* 0x0000000200027824 */ /* 0x000fca00078e00ff */
[----:B------:R-:W-:-:S13]  /*14e0*/  ISETP.NE.AND P0, PT, R2, RZ, PT ;  /* 0x000000ff0200720c */ /* 0x000fda0003f05270 */
[----:B------:R-:W-:Y:S01]  /*14f0*/  @P0 FFMA R5, R0, 1.84467440737095516160e+19, RZ ;  /* 0x5f80000000050823 */ /* 0x000fe200000000ff */
[----:B------:R-:W-:Y:S08]  /*1500*/  @!P0 MUFU.RCP R3, R0 ;  /* 0x0000000000038308 */ /* 0x000ff00000001000 */
[----:B------:R-:W0:Y:S02]  /*1510*/  @P0 MUFU.RCP R2, R5 ;  /* 0x0000000500020308 */ /* 0x000e240000001000 */
[----:B0-----:R-:W-:-:S04]  /*1520*/  @P0 FFMA R6, R5, R2, -1 ;  /* 0xbf80000005060423 */ /* 0x001fc80000000002 */
[----:B------:R-:W-:-:S04]  /*1530*/  @P0 FADD.FTZ R7, -R6, -RZ ;  /* 0x800000ff06070221 */ /* 0x000fc80000010100 */
[----:B------:R-:W-:-:S04]  /*1540*/  @P0 FFMA R2, R2, R7, R2 ;  /* 0x0000000702020223 */ /* 0x000fc80000000002 */
[----:B------:R-:W-:Y:S01]  /*1550*/  @P0 FFMA R3, R2, 1.84467440737095516160e+19, RZ ;  /* 0x5f80000002030823 */ /* 0x000fe200000000ff */
[----:B------:R-:W-:Y:S06]  /*1560*/  BRA `(.L_x_21) ;  /* 0x0000000000887947 */ /* 0x000fec0003800000 */
.L_x_20:
[----:B------:R-:W-:-:S04]  /*1570*/  IADD3 R7, PT, PT, R9, -0xfd, RZ ;  /* 0xffffff0309077810 */ /* 0x000fc80007ffe0ff */
[----:B------:R-:W-:-:S13]  /*1580*/  ISETP.GT.U32.AND P0, PT, R7, 0x1, PT ;  /* 0x000000010700780c */ /* 0x000fda0003f04070 */
[----:B------:R-:W-:Y:S05]  /*1590*/  @P0 BRA `(.L_x_22) ;  /* 0x0000000000780947 */ /* 0x000fea0003800000 */
[----:B------:R-:W-:Y:S01]  /*15a0*/  LOP3.LUT R2, R0, 0x7fffff, RZ, 0xc0, !PT ;  /* 0x007fffff00027812 */ /* 0x000fe200078ec0ff */
[----:B------:R-:W-:-:S03]  /*15b0*/  IMAD.MOV.U32 R8, RZ, RZ, 0x3 ;  /* 0x00000003ff087424 */ /* 0x000fc600078e00ff */
[----:B------:R-:W-:Y:S02]  /*15c0*/  LOP3.LUT R2, R2, 0x3f800000, RZ, 0xfc, !PT ;  /* 0x3f80000002027812 */ /* 0x000fe400078efcff */
[----:B------:R-:W-:Y:S02]  /*15d0*/  SHF.L.U32 R8, R8, R7, RZ ;  /* 0x0000000708087219 */ /* 0x000fe400000006ff */
[----:B------:R-:W0:Y:S02]  /*15e0*/  MUFU.RCP R3, R2 ;  /* 0x0000000200037308 */ /* 0x000e240000001000 */
[----:B0-----:R-:W-:-:S04]  /*15f0*/  FFMA R5, R2, R3, -1 ;  /* 0xbf80000002057423 */ /* 0x001fc80000000003 */
[----:B------:R-:W-:-:S04]  /*1600*/  FADD.FTZ R6, -R5, -RZ ;  /* 0x800000ff05067221 */ /* 0x000fc80000010100 */
[CCC-:B------:R-:W-:Y:S01]  /*1610*/  FFMA.RM R5, R3.reuse, R6.reuse, R3.reuse ;  /* 0x0000000603057223 */ /* 0x1c0fe20000004003 */
[----:B------:R-:W-:-:S04]  /*1620*/  FFMA.RP R6, R3, R6, R3 ;  /* 0x0000000603067223 */ /* 0x000fc80000008003 */
[C---:B------:R-:W-:Y:S02]  /*1630*/  LOP3.LUT R3, R5.reuse, 0x7fffff, RZ, 0xc0, !PT ;  /* 0x007fffff05037812 */ /* 0x040fe400078ec0ff */
[----:B------:R-:W-:Y:S02]  /*1640*/  FSETP.NEU.FTZ.AND P0, PT, R5, R6, PT ;  /* 0x000000060500720b */ /* 0x000fe40003f1d000 */
[----:B------:R-:W-:Y:S02]  /*1650*/  LOP3.LUT R3, R3, 0x800000, RZ, 0xfc, !PT ;  /* 0x0080000003037812 */ /* 0x000fe400078efcff */
[----:B------:R-:W-:Y:S02]  /*1660*/  SEL R5, RZ, 0xffffffff, !P0 ;  /* 0xffffffffff057807 */ /* 0x000fe40004000000 */
[----:B------:R-:W-:Y:S02]  /*1670*/  LOP3.LUT R8, R8, R3, RZ, 0xc0, !PT ;  /* 0x0000000308087212 */ /* 0x000fe400078ec0ff */
[----:B------:R-:W-:-:S02]  /*1680*/  IADD3 R2, PT, PT, -R5, RZ, RZ ;  /* 0x000000ff05027210 */ /* 0x000fc40007ffe1ff */
[-C--:B------:R-:W-:Y:S02]  /*1690*/  SHF.R.U32.HI R8, RZ, R7.reuse, R8 ;  /* 0x00000007ff087219 */ /* 0x080fe40000011608 */
[----:B------:R-:W-:Y:S02]  /*16a0*/  LOP3.LUT P1, RZ, R2, R7, R3, 0xf8, !PT ;  /* 0x0000000702ff7212 */ /* 0x000fe4000782f803 */
[C---:B------:R-:W-:Y:S02]  /*16b0*/  LOP3.LUT P0, RZ, R8.reuse, 0x1, RZ, 0xc0, !PT ;  /* 0x0000000108ff7812 */ /* 0x040fe4000780c0ff */
[----:B------:R-:W-:-:S04]  /*16c0*/  LOP3.LUT P2, RZ, R8, 0x2, RZ, 0xc0, !PT ;  /* 0x0000000208ff7812 */ /* 0x000fc8000784c0ff */
[----:B------:R-:W-:Y:S02]  /*16d0*/  PLOP3.LUT P0, PT, P0, P1, P2, 0xe0, 0x0 ;  /* 0x000000000000781c */ /* 0x000fe40000703c20 */
[----:B------:R-:W-:Y:S02]  /*16e0*/  LOP3.LUT P1, RZ, R0, 0x7fffff, RZ, 0xc0, !PT ;  /* 0x007fffff00ff7812 */ /* 0x000fe4000782c0ff */
[----:B------:R-:W-:-:S05]  /*16f0*/  SEL R2, RZ, 0x1, !P0 ;  /* 0x00000001ff027807 */ /* 0x000fca0004000000 */
[----:B------:R-:W-:-:S05]  /*1700*/  IMAD.MOV R2, RZ, RZ, -R2 ;  /* 0x000000ffff027224 */ /* 0x000fca00078e0a02 */
[----:B------:R-:W-:Y:S02]  /*1710*/  ISETP.GE.AND P0, PT, R2, RZ, PT ;  /* 0x000000ff0200720c */ /* 0x000fe40003f06270 */
[----:B------:R-:W-:-:S04]  /*1720*/  IADD3 R2, PT, PT, R9, -0xfc, RZ ;  /* 0xffffff0409027810 */ /* 0x000fc80007ffe0ff */
[----:B------:R-:W-:-:S07]  /*1730*/  SHF.R.U32.HI R3, RZ, R2, R3 ;  /* 0x00000002ff037219 */ /* 0x000fce0000011603 */
[----:B------:R-:W-:-:S05]  /*1740*/  @!P0 VIADD R3, R3, 0x1 ;  /* 0x0000000103038836 */ /* 0x000fca0000000000 */
[----:B------:R-:W-:-:S04]  /*1750*/  @!P1 SHF.L.U32 R3, R3, 0x1, RZ ;  /* 0x0000000103039819 */ /* 0x000fc800000006ff */
[----:B------:R-:W-:Y:S01]  /*1760*/  LOP3.LUT R3, R3, 0x80000000, R0, 0xf8, !PT ;  /* 0x8000000003037812 */ /* 0x000fe200078ef800 */
[----:B------:R-:W-:Y:S06]  /*1770*/  BRA `(.L_x_21) ;  /* 0x0000000000047947 */ /* 0x000fec0003800000 */
.L_x_22:
[----:B------:R0:W1:Y:S02]  /*1780*/  MUFU.RCP R3, R0 ;  /* 0x0000000000037308 */ /* 0x0000640000001000 */
.L_x_21:
[----:B------:R-:W-:Y:S05]  /*1790*/  BSYNC.RECONVERGENT B1 ;  /* 0x0000000000017941 */ /* 0x000fea0003800200 */
.L_x_19:
[----:B------:R-:W-:-:S04]  /*17a0*/  IMAD.MOV.U32 R5, RZ, RZ, 0x0 ;  /* 0x00000000ff057424 */ /* 0x000fc800078e00ff */
[----:B01----:R-:W-:Y:S05]  /*17b0*/  RET.REL.NODEC R4 `(soft_max_f32) ;  /* 0xffffffe804107950 */ /* 0x003fea0003c3ffff */
.L_x_23:
[----:B------:R-:W-:-:S00]  /*17c0*/  BRA `(.L_x_23) ;  /* 0xfffffffc00fc7947 */ /* 0x000fc0000383ffff */
[----:B------:R-:W-:-:S00]  /*17d0*/  NOP ;  /* 0x0000000000007918 */ /* 0x000fc00000000000 */
        /* <DEDUP_REMOVED lines=10> */
.L_x_24:


//--------------------- .nv.shared.reserved.0     --------------------------
	.section	.nv.shared.reserved.0,"aw",@nobits
	.weak		__nv_reservedSMEM_offset_0_alias
	.size		__nv_reservedSMEM_offset_0_alias, 0, 64
	.other		__nv_reservedSMEM_offset_0_alias,@"STO_CUDA_RESERVED_SHARED STV_DEFAULT"
__nv_reservedSMEM_offset_0_alias:
	.zero		0
	.zero		64


//--------------------- .nv.constant0.soft_max_f32 --------------------------
	.section	.nv.constant0.soft_max_f32,"a",@progbits
	.sectionflags	@""
	.align	4
.nv.constant0.soft_max_f32:
	.zero		916


//--------------------- SYMBOLS --------------------------

	.type		.nv.reservedSmem.offset0,@object
	.size		.nv.reservedSmem.offset0,0x4
